//
// Generated by NVIDIA NVVM Compiler
//
// Compiler Build ID: CL-36424714
// Cuda compilation tools, release 13.0, V13.0.88
// Based on NVVM 20.0.0
//

.version 9.0
.target sm_100
.address_size 64

	// .globl	_Z14matrixMultiplyPlS_S_i

.visible .entry _Z14matrixMultiplyPlS_S_i(
	.param .u64 .ptr .align 1 _Z14matrixMultiplyPlS_S_i_param_0,
	.param .u64 .ptr .align 1 _Z14matrixMultiplyPlS_S_i_param_1,
	.param .u64 .ptr .align 1 _Z14matrixMultiplyPlS_S_i_param_2,
	.param .u32 _Z14matrixMultiplyPlS_S_i_param_3
)
{
	.reg .pred 	%p<10>;
	.reg .b32 	%r<41>;
	.reg .b64 	%rd<133>;

	ld.param.u64 	%rd26, [_Z14matrixMultiplyPlS_S_i_param_0];
	ld.param.u64 	%rd27, [_Z14matrixMultiplyPlS_S_i_param_1];
	ld.param.u32 	%r17, [_Z14matrixMultiplyPlS_S_i_param_3];
	cvta.to.global.u64 	%rd1, %rd27;
	cvta.to.global.u64 	%rd2, %rd26;
	mov.u32 	%r18, %ctaid.y;
	mov.u32 	%r19, %ntid.y;
	mov.u32 	%r20, %tid.y;
	mad.lo.s32 	%r1, %r18, %r19, %r20;
	mov.u32 	%r21, %ctaid.x;
	mov.u32 	%r22, %ntid.x;
	mov.u32 	%r23, %tid.x;
	mad.lo.s32 	%r2, %r21, %r22, %r23;
	max.s32 	%r24, %r1, %r2;
	setp.ge.s32 	%p1, %r24, %r17;
	@%p1 bra 	$L__BB0_13;
	mul.lo.s32 	%r3, %r17, %r1;
	and.b32  	%r4, %r17, 7;
	setp.lt.u32 	%p2, %r17, 8;
	mov.b64 	%rd132, 0;
	mov.b32 	%r39, 0;
	@%p2 bra 	$L__BB0_4;
	and.b32  	%r26, %r17, 2147483640;
	neg.s32 	%r37, %r26;
	mul.wide.s32 	%rd31, %r17, 8;
	add.s64 	%rd3, %rd1, %rd31;
	mul.wide.s32 	%rd32, %r17, 16;
	add.s64 	%rd4, %rd1, %rd32;
	mul.wide.s32 	%rd33, %r17, 24;
	add.s64 	%rd5, %rd1, %rd33;
	mul.wide.s32 	%rd34, %r17, 32;
	add.s64 	%rd6, %rd1, %rd34;
	mul.wide.s32 	%rd35, %r17, 40;
	add.s64 	%rd7, %rd1, %rd35;
	mul.wide.s32 	%rd36, %r17, 48;
	add.s64 	%rd8, %rd1, %rd36;
	mul.wide.s32 	%rd37, %r17, 56;
	add.s64 	%rd9, %rd1, %rd37;
	mul.wide.u32 	%rd38, %r3, 8;
	add.s64 	%rd39, %rd38, %rd2;
	add.s64 	%rd124, %rd39, 32;
	mov.b64 	%rd132, 0;
	mov.u32 	%r36, %r2;
$L__BB0_3:
	.pragma "nounroll";
	and.b32  	%r39, %r17, 2147483640;
	mul.wide.s32 	%rd40, %r36, 8;
	add.s64 	%rd41, %rd3, %rd40;
	add.s64 	%rd42, %rd4, %rd40;
	add.s64 	%rd43, %rd5, %rd40;
	add.s64 	%rd44, %rd6, %rd40;
	add.s64 	%rd45, %rd7, %rd40;
	add.s64 	%rd46, %rd8, %rd40;
	add.s64 	%rd47, %rd9, %rd40;
	add.s64 	%rd48, %rd1, %rd40;
	ld.global.u64 	%rd49, [%rd124+-32];
	ld.global.u64 	%rd50, [%rd48];
	mad.lo.s64 	%rd51, %rd50, %rd49, %rd132;
	ld.global.u64 	%rd52, [%rd124+-24];
	ld.global.u64 	%rd53, [%rd41];
	mad.lo.s64 	%rd54, %rd53, %rd52, %rd51;
	ld.global.u64 	%rd55, [%rd124+-16];
	ld.global.u64 	%rd56, [%rd42];
	mad.lo.s64 	%rd57, %rd56, %rd55, %rd54;
	ld.global.u64 	%rd58, [%rd124+-8];
	ld.global.u64 	%rd59, [%rd43];
	mad.lo.s64 	%rd60, %rd59, %rd58, %rd57;
	ld.global.u64 	%rd61, [%rd124];
	ld.global.u64 	%rd62, [%rd44];
	mad.lo.s64 	%rd63, %rd62, %rd61, %rd60;
	ld.global.u64 	%rd64, [%rd124+8];
	ld.global.u64 	%rd65, [%rd45];
	mad.lo.s64 	%rd66, %rd65, %rd64, %rd63;
	ld.global.u64 	%rd67, [%rd124+16];
	ld.global.u64 	%rd68, [%rd46];
	mad.lo.s64 	%rd69, %rd68, %rd67, %rd66;
	ld.global.u64 	%rd70, [%rd124+24];
	ld.global.u64 	%rd71, [%rd47];
	mad.lo.s64 	%rd132, %rd71, %rd70, %rd69;
	add.s32 	%r37, %r37, 8;
	shl.b32 	%r27, %r17, 3;
	add.s32 	%r36, %r36, %r27;
	add.s64 	%rd124, %rd124, 64;
	setp.ne.s32 	%p3, %r37, 0;
	@%p3 bra 	$L__BB0_3;
$L__BB0_4:
	setp.eq.s32 	%p4, %r4, 0;
	@%p4 bra 	$L__BB0_12;
	and.b32  	%r12, %r17, 3;
	setp.lt.u32 	%p5, %r4, 4;
	@%p5 bra 	$L__BB0_7;
	add.s32 	%r28, %r39, %r3;
	mul.wide.u32 	%rd73, %r28, 8;
	add.s64 	%rd74, %rd2, %rd73;
	ld.global.u64 	%rd75, [%rd74];
	mad.lo.s32 	%r29, %r39, %r17, %r2;
	mul.wide.s32 	%rd76, %r29, 8;
	add.s64 	%rd77, %rd1, %rd76;
	ld.global.u64 	%rd78, [%rd77];
	mad.lo.s64 	%rd79, %rd78, %rd75, %rd132;
	cvt.u64.u32 	%rd80, %r3;
	cvt.u64.u32 	%rd81, %r39;
	add.s64 	%rd82, %rd81, %rd80;
	shl.b64 	%rd83, %rd82, 3;
	add.s64 	%rd84, %rd2, %rd83;
	ld.global.u64 	%rd85, [%rd84+8];
	mul.wide.s32 	%rd86, %r17, 8;
	add.s64 	%rd87, %rd77, %rd86;
	ld.global.u64 	%rd88, [%rd87];
	mad.lo.s64 	%rd89, %rd88, %rd85, %rd79;
	ld.global.u64 	%rd90, [%rd84+16];
	add.s64 	%rd91, %rd87, %rd86;
	ld.global.u64 	%rd92, [%rd91];
	mad.lo.s64 	%rd93, %rd92, %rd90, %rd89;
	ld.global.u64 	%rd94, [%rd84+24];
	add.s64 	%rd95, %rd91, %rd86;
	ld.global.u64 	%rd96, [%rd95];
	mad.lo.s64 	%rd132, %rd96, %rd94, %rd93;
	add.s32 	%r39, %r39, 4;
$L__BB0_7:
	setp.eq.s32 	%p6, %r12, 0;
	@%p6 bra 	$L__BB0_12;
	setp.eq.s32 	%p7, %r12, 1;
	@%p7 bra 	$L__BB0_10;
	add.s32 	%r30, %r39, %r3;
	mul.wide.u32 	%rd98, %r30, 8;
	add.s64 	%rd99, %rd2, %rd98;
	ld.global.u64 	%rd100, [%rd99];
	mad.lo.s32 	%r31, %r39, %r17, %r2;
	mul.wide.s32 	%rd101, %r31, 8;
	add.s64 	%rd102, %rd1, %rd101;
	ld.global.u64 	%rd103, [%rd102];
	mad.lo.s64 	%rd104, %rd103, %rd100, %rd132;
	cvt.u64.u32 	%rd105, %r3;
	cvt.u64.u32 	%rd106, %r39;
	add.s64 	%rd107, %rd106, %rd105;
	shl.b64 	%rd108, %rd107, 3;
	add.s64 	%rd109, %rd2, %rd108;
	ld.global.u64 	%rd110, [%rd109+8];
	mul.wide.s32 	%rd111, %r17, 8;
	add.s64 	%rd112, %rd102, %rd111;
	ld.global.u64 	%rd113, [%rd112];
	mad.lo.s64 	%rd132, %rd113, %rd110, %rd104;
	add.s32 	%r39, %r39, 2;
$L__BB0_10:
	and.b32  	%r32, %r17, 1;
	setp.eq.b32 	%p8, %r32, 1;
	not.pred 	%p9, %p8;
	@%p9 bra 	$L__BB0_12;
	add.s32 	%r33, %r39, %r3;
	mul.wide.u32 	%rd114, %r33, 8;
	add.s64 	%rd115, %rd2, %rd114;
	ld.global.u64 	%rd116, [%rd115];
	mad.lo.s32 	%r34, %r39, %r17, %r2;
	mul.wide.s32 	%rd117, %r34, 8;
	add.s64 	%rd118, %rd1, %rd117;
	ld.global.u64 	%rd119, [%rd118];
	mad.lo.s64 	%rd132, %rd119, %rd116, %rd132;
$L__BB0_12:
	ld.param.u64 	%rd123, [_Z14matrixMultiplyPlS_S_i_param_2];
	add.s32 	%r35, %r3, %r2;
	cvta.to.global.u64 	%rd120, %rd123;
	mul.wide.s32 	%rd121, %r35, 8;
	add.s64 	%rd122, %rd120, %rd121;
	st.global.u64 	[%rd122], %rd132;
$L__BB0_13:
	ret;

}


// ===== COMPILED SASS (sm_100) =====

	.target	sm_100

	.elftype	@"ET_EXEC"


//--------------------- .note.nv.tkinfo           --------------------------
	.section	.note.nv.tkinfo,"",@"SHT_NOTE"
	.sectionflags	@"SHF_NOTE_NV_TKINFO"
	.tkinfo
        /*0018*/ 	.word	0x00000002
        /*0030*/ 	.string	""
        /*0030*/ 	.string	"ptxas"
        /*0030*/ 	.string	"Cuda compilation tools, release 13.0, V13.0.88"
        /*0030*/ 	.string	"Build cuda_13.0.r13.0/compiler.36424714_0"
        /*0030*/ 	.string	"-arch sm_100 -m 64 "



//--------------------- .note.nv.cuinfo           --------------------------
	.section	.note.nv.cuinfo,"",@"SHT_NOTE"
	.sectionflags	@"SHF_NOTE_NV_CUINFO"
        /*0018*/ 	.short	0x0002
        /*001a*/ 	.short	0x0064
        /*001c*/ 	.short	0x0082
	.zero		2


//--------------------- .nv.info                  --------------------------
	.section	.nv.info,"",@"SHT_CUDA_INFO"
	.align	4


	//----- nvinfo : EIATTR_REGCOUNT
	.align		4
        /*0000*/ 	.byte	0x04, 0x2f
        /*0002*/ 	.short	(.L_1 - .L_0)
	.align		4
.L_0:
        /*0004*/ 	.word	index@(_Z14matrixMultiplyPlS_S_i)
        /*0008*/ 	.word	0x0000001e


	//----- nvinfo : EIATTR_FRAME_SIZE
	.align		4
.L_1:
        /*000c*/ 	.byte	0x04, 0x11
        /*000e*/ 	.short	(.L_3 - .L_2)
	.align		4
.L_2:
        /*0010*/ 	.word	index@(_Z14matrixMultiplyPlS_S_i)
        /*0014*/ 	.word	0x00000000


	//----- nvinfo : EIATTR_MIN_STACK_SIZE
	.align		4
.L_3:
        /*0018*/ 	.byte	0x04, 0x12
        /*001a*/ 	.short	(.L_5 - .L_4)
	.align		4
.L_4:
        /*001c*/ 	.word	index@(_Z14matrixMultiplyPlS_S_i)
        /*0020*/ 	.word	0x00000000
.L_5:


//--------------------- .nv.compat                --------------------------
	.section	.nv.compat,"",@"SHT_CUDA_COMPAT_INFO"
	.align	4
        /*0000*/ 	.byte	0x02, 0x09, 0x00, 0x00, 0x02, 0x02, 0x01, 0x00, 0x02, 0x05, 0x05, 0x00, 0x03, 0x07, 0x01, 0x01
        /*0010*/ 	.byte	0x02, 0x03, 0x00, 0x00, 0x02, 0x06, 0x01, 0x00, 0x04, 0x0b, 0x08, 0x00, 0x09, 0x00, 0x00, 0x00
        /*0020*/ 	.byte	0x00, 0x00, 0x00, 0x00


//--------------------- .nv.info._Z14matrixMultiplyPlS_S_i --------------------------
	.section	.nv.info._Z14matrixMultiplyPlS_S_i,"",@"SHT_CUDA_INFO"
	.sectionflags	@""
	.align	4


	//----- nvinfo : EIATTR_CUDA_API_VERSION
	.align		4
        /*0000*/ 	.byte	0x04, 0x37
        /*0002*/ 	.short	(.L_7 - .L_6)
.L_6:
        /*0004*/ 	.word	0x00000082


	//----- nvinfo : EIATTR_KPARAM_INFO
	.align		4
.L_7:
        /*0008*/ 	.byte	0x04, 0x17
        /*000a*/ 	.short	(.L_9 - .L_8)
.L_8:
        /*000c*/ 	.word	0x00000000
        /*0010*/ 	.short	0x0003
        /*0012*/ 	.short	0x0018
        /*0014*/ 	.byte	0x00, 0xf0, 0x11, 0x00


	//----- nvinfo : EIATTR_KPARAM_INFO
	.align		4
.L_9:
        /*0018*/ 	.byte	0x04, 0x17
        /*001a*/ 	.short	(.L_11 - .L_10)
.L_10:
        /*001c*/ 	.word	0x00000000
        /*0020*/ 	.short	0x0002
        /*0022*/ 	.short	0x0010
        /*0024*/ 	.byte	0x00, 0xf5, 0x21, 0x00


	//----- nvinfo : EIATTR_KPARAM_INFO
	.align		4
.L_11:
        /*0028*/ 	.byte	0x04, 0x17
        /*002a*/ 	.short	(.L_13 - .L_12)
.L_12:
        /*002c*/ 	.word	0x00000000
        /*0030*/ 	.short	0x0001
        /*0032*/ 	.short	0x0008
        /*0034*/ 	.byte	0x00, 0xf5, 0x21, 0x00


	//----- nvinfo : EIATTR_KPARAM_INFO
	.align		4
.L_13:
        /*0038*/ 	.byte	0x04, 0x17
        /*003a*/ 	.short	(.L_15 - .L_14)
.L_14:
        /*003c*/ 	.word	0x00000000
        /*0040*/ 	.short	0x0000
        /*0042*/ 	.short	0x0000
        /*0044*/ 	.byte	0x00, 0xf5, 0x21, 0x00


	//----- nvinfo : EIATTR_SPARSE_MMA_MASK
	.align		4
.L_15:
        /*0048*/ 	.byte	0x03, 0x50
        /*004a*/ 	.short	0x0000


	//----- nvinfo : EIATTR_MAXREG_COUNT
	.align		4
        /*004c*/ 	.byte	0x03, 0x1b
        /*004e*/ 	.short	0x00ff


	//----- nvinfo : EIATTR_MERCURY_ISA_VERSION
	.align		4
        /*0050*/ 	.byte	0x03, 0x5f
        /*0052*/ 	.short	0x0101


	//----- nvinfo : EIATTR_VRC_CTA_INIT_COUNT
	.align		4
        /*0054*/ 	.byte	0x02, 0x4a
	.zero		1
	.zero		1


	//----- nvinfo : EIATTR_EXIT_INSTR_OFFSETS
	.align		4
        /*0058*/ 	.byte	0x04, 0x1c
        /*005a*/ 	.short	(.L_17 - .L_16)


	//   ....[0]....
.L_16:
        /*005c*/ 	.word	0x000000c0


	//   ....[1]....
        /*0060*/ 	.word	0x00000d00


	//----- nvinfo : EIATTR_CBANK_PARAM_SIZE
	.align		4
.L_17:
        /*0064*/ 	.byte	0x03, 0x19
        /*0066*/ 	.short	0x001c


	//----- nvinfo : EIATTR_PARAM_CBANK
	.align		4
        /*0068*/ 	.byte	0x04, 0x0a
        /*006a*/ 	.short	(.L_19 - .L_18)
	.align		4
.L_18:
        /*006c*/ 	.word	index@(.nv.constant0._Z14matrixMultiplyPlS_S_i)
        /*0070*/ 	.short	0x0380
        /*0072*/ 	.short	0x001c


	//----- nvinfo : EIATTR_SW_WAR
	.align		4
.L_19:
        /*0074*/ 	.byte	0x04, 0x36
        /*0076*/ 	.short	(.L_21 - .L_20)
.L_20:
        /*0078*/ 	.word	0x00000008
.L_21:


//--------------------- .nv.callgraph             --------------------------
	.section	.nv.callgraph,"",@"SHT_CUDA_CALLGRAPH"
	.align	4
	.sectionentsize	8
	.align		4
        /*0000*/ 	.word	0x00000000
	.align		4
        /*0004*/ 	.word	0xffffffff
	.align		4
        /*0008*/ 	.word	0x00000000
	.align		4
        /*000c*/ 	.word	0xfffffffe
	.align		4
        /*0010*/ 	.word	0x00000000
	.align		4
        /*0014*/ 	.word	0xfffffffd
	.align		4
        /*0018*/ 	.word	0x00000000
	.align		4
        /*001c*/ 	.word	0xfffffffc


//--------------------- .text._Z14matrixMultiplyPlS_S_i --------------------------
	.section	.text._Z14matrixMultiplyPlS_S_i,"ax",@progbits
	.align	128
        .global         _Z14matrixMultiplyPlS_S_i
        .type           _Z14matrixMultiplyPlS_S_i,@function
        .size           _Z14matrixMultiplyPlS_S_i,(.L_x_6 - _Z14matrixMultiplyPlS_S_i)
        .other          _Z14matrixMultiplyPlS_S_i,@"STO_CUDA_ENTRY STV_DEFAULT"
_Z14matrixMultiplyPlS_S_i:
.text._Z14matrixMultiplyPlS_S_i:
[----:B------:R-:W-:Y:S01]  /*0000*/  LDC R1, c[0x0][0x37c] ;  /* 0x0000df00ff017b82 */ /* 0x000fe20000000800 */
[----:B------:R-:W0:Y:S07]  /*0010*/  S2R R0, SR_TID.Y ;  /* 0x0000000000007919 */ /* 0x000e2e0000002200 */
[----:B------:R-:W0:Y:S01]  /*0020*/  S2UR UR4, SR_CTAID.Y ;  /* 0x00000000000479c3 */ /* 0x000e220000002600 */
[----:B------:R-:W1:Y:S01]  /*0030*/  LDCU UR18, c[0x0][0x398] ;  /* 0x00007300ff1277ac */ /* 0x000e620008000800 */
[----:B------:R-:W2:Y:S06]  /*0040*/  S2R R3, SR_TID.X ;  /* 0x0000000000037919 */ /* 0x000eac0000002100 */
[----:B------:R-:W0:Y:S08]  /*0050*/  LDC R13, c[0x0][0x364] ;  /* 0x0000d900ff0d7b82 */ /* 0x000e300000000800 */
[----:B------:R-:W2:Y:S08]  /*0060*/  S2UR UR5, SR_CTAID.X ;  /* 0x00000000000579c3 */ /* 0x000eb00000002500 */
[----:B------:R-:W2:Y:S01]  /*0070*/  LDC R2, c[0x0][0x360] ;  /* 0x0000d800ff027b82 */ /* 0x000ea20000000800 */
[----:B0-----:R-:W-:-:S02]  /*0080*/  IMAD R13, R13, UR4, R0 ;  /* 0x000000040d0d7c24 */ /* 0x001fc4000f8e0200 */
[----:B--2---:R-:W-:-:S05]  /*0090*/  IMAD R0, R2, UR5, R3 ;  /* 0x0000000502007c24 */ /* 0x004fca000f8e0203 */
[----:B------:R-:W-:-:S04]  /*00a0*/  VIMNMX R2, PT, PT, R13, R0, !PT ;  /* 0x000000000d027248 */ /* 0x000fc80007fe0100 */
[----:B-1----:R-:W-:-:S13]  /*00b0*/  ISETP.GE.AND P0, PT, R2, UR18, PT ;  /* 0x0000001202007c0c */ /* 0x002fda000bf06270 */
[----:B------:R-:W-:Y:S05]  /*00c0*/  @P0 EXIT ;  /* 0x000000000000094d */ /* 0x000fea0003800000 */
[----:B------:R-:W-:Y:S01]  /*00d0*/  UISETP.GE.U32.AND UP0, UPT, UR18, 0x8, UPT ;  /* 0x000000081200788c */ /* 0x000fe2000bf06070 */
[----:B------:R-:W-:Y:S02]  /*00e0*/  HFMA2 R12, -RZ, RZ, 0, 0 ;  /* 0x00000000ff0c7431 */ /* 0x000fe400000001ff */
[----:B------:R-:W-:Y:S01]  /*00f0*/  IMAD R13, R13, UR18, RZ ;  /* 0x000000120d0d7c24 */ /* 0x000fe2000f8e02ff */
[----:B------:R-:W-:Y:S01]  /*0100*/  CS2R R4, SRZ ;  /* 0x0000000000047805 */ /* 0x000fe2000001ff00 */
[----:B------:R-:W0:Y:S04]  /*0110*/  LDCU.64 UR16, c[0x0][0x358] ;  /* 0x00006b00ff1077ac */ /* 0x000e280008000a00 */
[----:B------:R-:W-:Y:S05]  /*0120*/  BRA.U !UP0, `(.L_x_0) ;  /* 0x0000000508707547 */ /* 0x000fea000b800000 */
[----:B------:R-:W1:Y:S01]  /*0130*/  LDCU.128 UR20, c[0x0][0x380] ;  /* 0x00007000ff1477ac */ /* 0x000e620008000c00 */
[----:B------:R-:W-:Y:S02]  /*0140*/  CS2R R4, SRZ ;  /* 0x0000000000047805 */ /* 0x000fe4000001ff00 */
[----:B------:R-:W-:Y:S01]  /*0150*/  MOV R12, R0 ;  /* 0x00000000000c7202 */ /* 0x000fe20000000f00 */
[----:B------:R-:W-:-:S04]  /*0160*/  ULOP3.LUT UR4, UR18, 0x7ffffff8, URZ, 0xc0, !UPT ;  /* 0x7ffffff812047892 */ /* 0x000fc8000f8ec0ff */
[----:B------:R-:W-:Y:S01]  /*0170*/  UIADD3 UR4, UPT, UPT, -UR4, URZ, URZ ;  /* 0x000000ff04047290 */ /* 0x000fe2000fffe1ff */
[----:B-1----:R-:W-:Y:S01]  /*0180*/  MOV R2, UR20 ;  /* 0x0000001400027c02 */ /* 0x002fe20008000f00 */
[----:B------:R-:W-:Y:S01]  /*0190*/  UIMAD.WIDE UR6, UR18, 0x18, UR22 ;  /* 0x00000018120678a5 */ /* 0x000fe2000f8e0216 */
[----:B------:R-:W-:Y:S01]  /*01a0*/  MOV R3, UR21 ;  /* 0x0000001500037c02 */ /* 0x000fe20008000f00 */
[----:B------:R-:W-:Y:S02]  /*01b0*/  UIMAD.WIDE UR8, UR18, 0x20, UR22 ;  /* 0x00000020120878a5 */ /* 0x000fe4000f8e0216 */
[----:B------:R-:W-:Y:S01]  /*01c0*/  UIMAD.WIDE UR10, UR18, 0x28, UR22 ;  /* 0x00000028120a78a5 */ /* 0x000fe2000f8e0216 */
[----:B------:R-:W-:Y:S01]  /*01d0*/  IMAD.WIDE.U32 R2, R13, 0x8, R2 ;  /* 0x000000080d027825 */ /* 0x000fe200078e0002 */
[----:B------:R-:W-:Y:S02]  /*01e0*/  UIMAD.WIDE UR12, UR18, 0x30, UR22 ;  /* 0x00000030120c78a5 */ /* 0x000fe4000f8e0216 */
[----:B------:R-:W-:Y:S01]  /*01f0*/  UIMAD.WIDE UR14, UR18, 0x38, UR22 ;  /* 0x00000038120e78a5 */ /* 0x000fe2000f8e0216 */
[----:B------:R-:W-:-:S04]  /*0200*/  IADD3 R2, P0, PT, R2, 0x20, RZ ;  /* 0x0000002002027810 */ /* 0x000fc80007f1e0ff */
[----:B------:R-:W-:-:S09]  /*0210*/  IADD3.X R3, PT, PT, RZ, R3, RZ, P0, !PT ;  /* 0x00000003ff037210 */ /* 0x000fd200007fe4ff */
.L_x_1:
[----:B------:R-:W-:Y:S01]  /*0220*/  MOV R23, 0x8 ;  /* 0x0000000800177802 */ /* 0x000fe20000000f00 */
[----:B------:R-:W-:Y:S01]  /*0230*/  UIMAD.WIDE UR20, UR18, 0x8, UR22 ;  /* 0x00000008121478a5 */ /* 0x000fe2000f8e0216 */
[----:B0-----:R-:W2:Y:S03]  /*0240*/  LDG.E.64 R20, desc[UR16][R2.64+-0x20] ;  /* 0xffffe01002147981 */ /* 0x001ea6000c1e1b00 */
[----:B------:R-:W-:Y:S01]  /*0250*/  IMAD.WIDE R22, R12, R23, UR22 ;  /* 0x000000160c167e25 */ /* 0x000fe2000f8e0217 */
[----:B------:R-:W3:Y:S01]  /*0260*/  LDG.E.64 R6, desc[UR16][R2.64+-0x18] ;  /* 0xffffe81002067981 */ /* 0x000ee2000c1e1b00 */
[----:B------:R-:W-:Y:S02]  /*0270*/  MOV R18, UR20 ;  /* 0x0000001400127c02 */ /* 0x000fe40008000f00 */
[----:B------:R-:W-:Y:S01]  /*0280*/  MOV R19, UR21 ;  /* 0x0000001500137c02 */ /* 0x000fe20008000f00 */
[----:B------:R-:W4:Y:S01]  /*0290*/  LDG.E.64 R14, desc[UR16][R2.64+-0x10] ;  /* 0xfffff010020e7981 */ /* 0x000f22000c1e1b00 */
[----:B------:R-:W-:-:S03]  /*02a0*/  UIMAD.WIDE UR20, UR18, 0x10, UR22 ;  /* 0x00000010121478a5 */ /* 0x000fc6000f8e0216 */
[----:B------:R-:W2:Y:S01]  /*02b0*/  LDG.E.64 R22, desc[UR16][R22.64] ;  /* 0x0000001016167981 */ /* 0x000ea2000c1e1b00 */
[C---:B------:R-:W-:Y:S02]  /*02c0*/  IMAD.WIDE R18, R12.reuse, 0x8, R18 ;  /* 0x000000080c127825 */ /* 0x040fe400078e0212 */
[----:B------:R-:W-:Y:S02]  /*02d0*/  MOV R16, UR20 ;  /* 0x0000001400107c02 */ /* 0x000fe40008000f00 */
[----:B------:R-:W-:Y:S01]  /*02e0*/  HFMA2 R11, -RZ, RZ, 0, 4.76837158203125e-07 ;  /* 0x00000008ff0b7431 */ /* 0x000fe200000001ff */
[----:B------:R-:W-:Y:S01]  /*02f0*/  MOV R17, UR21 ;  /* 0x0000001500117c02 */ /* 0x000fe20008000f00 */
[----:B------:R-:W5:Y:S04]  /*0300*/  LDG.E.64 R8, desc[UR16][R2.64+-0x8] ;  /* 0xfffff81002087981 */ /* 0x000f68000c1e1b00 */
[----:B------:R-:W3:Y:S01]  /*0310*/  LDG.E.64 R18, desc[UR16][R18.64] ;  /* 0x0000001012127981 */ /* 0x000ee2000c1e1b00 */
[----:B------:R-:W-:-:S06]  /*0320*/  IMAD.WIDE R16, R12, 0x8, R16 ;  /* 0x000000080c107825 */ /* 0x000fcc00078e0210 */
[----:B------:R-:W4:Y:S01]  /*0330*/  LDG.E.64 R16, desc[UR16][R16.64] ;  /* 0x0000001010107981 */ /* 0x000f22000c1e1b00 */
[----:B------:R-:W-:-:S06]  /*0340*/  IMAD.WIDE R10, R12, R11, UR6 ;  /* 0x000000060c0a7e25 */ /* 0x000fcc000f8e020b */
[----:B------:R-:W5:Y:S01]  /*0350*/  LDG.E.64 R10, desc[UR16][R10.64] ;  /* 0x000000100a0a7981 */ /* 0x000f62000c1e1b00 */
[----:B--2---:R-:W-:Y:S02]  /*0360*/  IMAD R23, R23, R20, RZ ;  /* 0x0000001417177224 */ /* 0x004fe400078e02ff */
[----:B------:R-:W-:Y:S01]  /*0370*/  IMAD.WIDE.U32 R24, R20, R22, R4 ;  /* 0x0000001614187225 */ /* 0x000fe200078e0004 */
[----:B------:R-:W-:-:S03]  /*0380*/  MOV R5, 0x8 ;  /* 0x0000000800057802 */ /* 0x000fc60000000f00 */
[----:B------:R-:W-:Y:S02]  /*0390*/  IMAD R23, R21, R22, R23 ;  /* 0x0000001615177224 */ /* 0x000fe400078e0217 */
[----:B------:R-:W-:-:S03]  /*03a0*/  IMAD.WIDE R4, R12, R5, UR8 ;  /* 0x000000080c047e25 */ /* 0x000fc6000f8e0205 */
[----:B------:R-:W-:Y:S01]  /*03b0*/  IADD3 R25, PT, PT, R25, R23, RZ ;  /* 0x0000001719197210 */ /* 0x000fe20007ffe0ff */
[----:B---3--:R-:W-:Y:S02]  /*03c0*/  IMAD R19, R19, R6, RZ ;  /* 0x0000000613137224 */ /* 0x008fe400078e02ff */
[----:B------:R-:W-:Y:S01]  /*03d0*/  HFMA2 R23, -RZ, RZ, 0, 4.76837158203125e-07 ;  /* 0x00000008ff177431 */ /* 0x000fe200000001ff */
[----:B------:R-:W2:Y:S01]  /*03e0*/  LDG.E.64 R4, desc[UR16][R4.64] ;  /* 0x0000001004047981 */ /* 0x000ea2000c1e1b00 */
[-C--:B------:R-:W-:Y:S02]  /*03f0*/  IMAD R21, R7, R18.reuse, R19 ;  /* 0x0000001207157224 */ /* 0x080fe400078e0213 */
[----:B------:R-:W-:Y:S02]  /*0400*/  IMAD.WIDE.U32 R18, R6, R18, R24 ;  /* 0x0000001206127225 */ /* 0x000fe400078e0018 */
[----:B------:R-:W2:Y:S02]  /*0410*/  LDG.E.64 R6, desc[UR16][R2.64] ;  /* 0x0000001002067981 */ /* 0x000ea4000c1e1b00 */
[----:B----4-:R-:W-:Y:S01]  /*0420*/  IMAD R17, R17, R14, RZ ;  /* 0x0000000e11117224 */ /* 0x010fe200078e02ff */
[----:B------:R-:W-:Y:S01]  /*0430*/  IADD3 R19, PT, PT, R19, R21, RZ ;  /* 0x0000001513137210 */ /* 0x000fe20007ffe0ff */
[----:B------:R-:W-:-:S04]  /*0440*/  IMAD.WIDE R20, R12, R23, UR10 ;  /* 0x0000000a0c147e25 */ /* 0x000fc8000f8e0217 */
[-C--:B------:R-:W-:Y:S01]  /*0450*/  IMAD R17, R15, R16.reuse, R17 ;  /* 0x000000100f117224 */ /* 0x080fe200078e0211 */
[----:B------:R-:W-:Y:S01]  /*0460*/  MOV R15, 0x8 ;  /* 0x00000008000f7802 */ /* 0x000fe20000000f00 */
[----:B------:R-:W-:Y:S01]  /*0470*/  IMAD.WIDE.U32 R22, R14, R16, R18 ;  /* 0x000000100e167225 */ /* 0x000fe200078e0012 */
[----:B------:R-:W3:Y:S04]  /*0480*/  LDG.E.64 R20, desc[UR16][R20.64] ;  /* 0x0000001014147981 */ /* 0x000ee8000c1e1b00 */
[----:B------:R-:W3:Y:S01]  /*0490*/  LDG.E.64 R18, desc[UR16][R2.64+0x8] ;  /* 0x0000081002127981 */ /* 0x000ee2000c1e1b00 */
[----:B------:R-:W-:Y:S01]  /*04a0*/  IADD3 R23, PT, PT, R23, R17, RZ ;  /* 0x0000001117177210 */ /* 0x000fe20007ffe0ff */
[----:B------:R-:W-:-:S04]  /*04b0*/  IMAD.WIDE R16, R12, R15, UR12 ;  /* 0x0000000c0c107e25 */ /* 0x000fc8000f8e020f */
[----:B------:R-:W-:Y:S01]  /*04c0*/  HFMA2 R25, -RZ, RZ, 0, 4.76837158203125e-07 ;  /* 0x00000008ff197431 */ /* 0x000fe200000001ff */
[----:B------:R-:W4:Y:S04]  /*04d0*/  LDG.E.64 R14, desc[UR16][R2.64+0x10] ;  /* 0x00001010020e7981 */ /* 0x000f28000c1e1b00 */
[----:B------:R-:W4:Y:S01]  /*04e0*/  LDG.E.64 R16, desc[UR16][R16.64] ;  /* 0x0000001010107981 */ /* 0x000f22000c1e1b00 */
[----:B-----5:R-:W-:Y:S02]  /*04f0*/  IMAD R11, R11, R8, RZ ;  /* 0x000000080b0b7224 */ /* 0x020fe400078e02ff */
[----:B------:R-:W-:-:S04]  /*0500*/  IMAD.WIDE R24, R12, R25, UR14 ;  /* 0x0000000e0c187e25 */ /* 0x000fc8000f8e0219 */
[-C--:B------:R-:W-:Y:S02]  /*0510*/  IMAD R9, R9, R10.reuse, R11 ;  /* 0x0000000a09097224 */ /* 0x080fe400078e020b */
[----:B------:R-:W-:Y:S01]  /*0520*/  IMAD.WIDE.U32 R10, R8, R10, R22 ;  /* 0x0000000a080a7225 */ /* 0x000fe200078e0016 */
[----:B------:R-:W5:Y:S04]  /*0530*/  LDG.E.64 R24, desc[UR16][R24.64] ;  /* 0x0000001018187981 */ /* 0x000f68000c1e1b00 */
[----:B------:R0:W5:Y:S01]  /*0540*/  LDG.E.64 R22, desc[UR16][R2.64+0x18] ;  /* 0x0000181002167981 */ /* 0x000162000c1e1b00 */
[----:B------:R-:W-:Y:S01]  /*0550*/  IADD3 R11, PT, PT, R11, R9, RZ ;  /* 0x000000090b0b7210 */ /* 0x000fe20007ffe0ff */
[----:B------:R-:W-:-:S04]  /*0560*/  UIADD3 UR4, UPT, UPT, UR4, 0x8, URZ ;  /* 0x0000000804047890 */ /* 0x000fc8000fffe0ff */
[----:B------:R-:W-:Y:S01]  /*0570*/  UISETP.NE.AND UP0, UPT, UR4, URZ, UPT ;  /* 0x000000ff0400728c */ /* 0x000fe2000bf05270 */
[----:B------:R-:W-:Y:S02]  /*0580*/  MOV R9, UR18 ;  /* 0x0000001200097c02 */ /* 0x000fe40008000f00 */
[----:B0-----:R-:W-:Y:S02]  /*0590*/  IADD3 R2, P0, PT, R2, 0x40, RZ ;  /* 0x0000004002027810 */ /* 0x001fe40007f1e0ff */
[----:B------:R-:W-:Y:S02]  /*05a0*/  LEA R12, R9, R12, 0x3 ;  /* 0x0000000c090c7211 */ /* 0x000fe400078e18ff */
[----:B------:R-:W-:Y:S01]  /*05b0*/  IADD3.X R3, PT, PT, RZ, R3, RZ, P0, !PT ;  /* 0x00000003ff037210 */ /* 0x000fe200007fe4ff */
[----:B--2---:R-:W-:-:S04]  /*05c0*/  IMAD R5, R5, R6, RZ ;  /* 0x0000000605057224 */ /* 0x004fc800078e02ff */
[-C--:B------:R-:W-:Y:S02]  /*05d0*/  IMAD R7, R7, R4.reuse, R5 ;  /* 0x0000000407077224 */ /* 0x080fe400078e0205 */
[----:B------:R-:W-:-:S05]  /*05e0*/  IMAD.WIDE.U32 R4, R6, R4, R10 ;  /* 0x0000000406047225 */ /* 0x000fca00078e000a */
[----:B------:R-:W-:Y:S01]  /*05f0*/  IADD3 R5, PT, PT, R5, R7, RZ ;  /* 0x0000000705057210 */ /* 0x000fe20007ffe0ff */
[----:B---3--:R-:W-:-:S04]  /*0600*/  IMAD R7, R21, R18, RZ ;  /* 0x0000001215077224 */ /* 0x008fc800078e02ff */
[-C--:B------:R-:W-:Y:S02]  /*0610*/  IMAD R7, R19, R20.reuse, R7 ;  /* 0x0000001413077224 */ /* 0x080fe400078e0207 */
[----:B------:R-:W-:-:S04]  /*0620*/  IMAD.WIDE.U32 R18, R18, R20, R4 ;  /* 0x0000001412127225 */ /* 0x000fc800078e0004 */
[----:B----4-:R-:W-:Y:S01]  /*0630*/  IMAD R5, R17, R14, RZ ;  /* 0x0000000e11057224 */ /* 0x010fe200078e02ff */
[----:B------:R-:W-:-:S03]  /*0640*/  IADD3 R19, PT, PT, R19, R7, RZ ;  /* 0x0000000713137210 */ /* 0x000fc60007ffe0ff */
[-C--:B------:R-:W-:Y:S02]  /*0650*/  IMAD R5, R15, R16.reuse, R5 ;  /* 0x000000100f057224 */ /* 0x080fe400078e0205 */
[----:B------:R-:W-:-:S05]  /*0660*/  IMAD.WIDE.U32 R14, R14, R16, R18 ;  /* 0x000000100e0e7225 */ /* 0x000fca00078e0012 */
[----:B------:R-:W-:Y:S01]  /*0670*/  IADD3 R15, PT, PT, R15, R5, RZ ;  /* 0x000000050f0f7210 */ /* 0x000fe20007ffe0ff */
[----:B-----5:R-:W-:Y:S02]  /*0680*/  IMAD R7, R25, R22, RZ ;  /* 0x0000001619077224 */ /* 0x020fe400078e02ff */
[----:B------:R-:W-:-:S04]  /*0690*/  IMAD.WIDE.U32 R4, R22, R24, R14 ;  /* 0x0000001816047225 */ /* 0x000fc800078e000e */
[----:B------:R-:W-:-:S05]  /*06a0*/  IMAD R7, R23, R24, R7 ;  /* 0x0000001817077224 */ /* 0x000fca00078e0207 */
[----:B------:R-:W-:Y:S01]  /*06b0*/  IADD3 R5, PT, PT, R5, R7, RZ ;  /* 0x0000000705057210 */ /* 0x000fe20007ffe0ff */
[----:B------:R-:W-:Y:S06]  /*06c0*/  BRA.U UP0, `(.L_x_1) ;  /* 0xfffffff900d47547 */ /* 0x000fec000b83ffff */
[----:B------:R-:W-:-:S06]  /*06d0*/  ULOP3.LUT UR4, UR18, 0x7ffffff8, URZ, 0xc0, !UPT ;  /* 0x7ffffff812047892 */ /* 0x000fcc000f8ec0ff */
[----:B------:R-:W-:-:S07]  /*06e0*/  MOV R12, UR4 ;  /* 0x00000004000c7c02 */ /* 0x000fce0008000f00 */
.L_x_0:
[----:B------:R-:W-:-:S04]  /*06f0*/  ULOP3.LUT UR5, UR18, 0x7, URZ, 0xc0, !UPT ;  /* 0x0000000712057892 */ /* 0x000fc8000f8ec0ff */
[----:B------:R-:W-:-:S09]  /*0700*/  UISETP.NE.AND UP0, UPT, UR5, URZ, UPT ;  /* 0x000000ff0500728c */ /* 0x000fd2000bf05270 */
[----:B------:R-:W-:Y:S05]  /*0710*/  BRA.U !UP0, `(.L_x_2) ;  /* 0x0000000508687547 */ /* 0x000fea000b800000 */
[----:B------:R-:W-:Y:S02]  /*0720*/  UISETP.GE.U32.AND UP0, UPT, UR5, 0x4, UPT ;  /* 0x000000040500788c */ /* 0x000fe4000bf06070 */
[----:B------:R-:W-:-:S04]  /*0730*/  ULOP3.LUT UR4, UR18, 0x3, URZ, 0xc0, !UPT ;  /* 0x0000000312047892 */ /* 0x000fc8000f8ec0ff */
[----:B------:R-:W-:-:S03]  /*0740*/  UISETP.NE.AND UP1, UPT, UR4, URZ, UPT ;  /* 0x000000ff0400728c */ /* 0x000fc6000bf25270 */
[----:B------:R-:W-:Y:S08]  /*0750*/  BRA.U !UP0, `(.L_x_3) ;  /* 0x0000000108a87547 */ /* 0x000ff0000b800000 */
[----:B------:R-:W1:Y:S01]  /*0760*/  LDC.64 R14, c[0x0][0x380] ;  /* 0x0000e000ff0e7b82 */ /* 0x000e620000000a00 */
[----:B------:R-:W2:Y:S01]  /*0770*/  LDCU.64 UR6, c[0x0][0x380] ;  /* 0x00007000ff0677ac */ /* 0x000ea20008000a00 */
[CC--:B------:R-:W-:Y:S01]  /*0780*/  IADD3 R3, PT, PT, R13.reuse, R12.reuse, RZ ;  /* 0x0000000c0d037210 */ /* 0x0c0fe20007ffe0ff */
[----:B------:R-:W-:Y:S01]  /*0790*/  IMAD R7, R12, UR18, R0 ;  /* 0x000000120c077c24 */ /* 0x000fe2000f8e0200 */
[----:B------:R-:W-:Y:S02]  /*07a0*/  IADD3 R2, P0, PT, R13, R12, RZ ;  /* 0x0000000c0d027210 */ /* 0x000fe40007f1e0ff */
[----:B------:R-:W-:Y:S02]  /*07b0*/  MOV R25, UR18 ;  /* 0x0000001200197c02 */ /* 0x000fe40008000f00 */
[----:B------:R-:W3:Y:S01]  /*07c0*/  LDC.64 R20, c[0x0][0x388] ;  /* 0x0000e200ff147b82 */ /* 0x000ee20000000a00 */
[----:B------:R-:W-:Y:S01]  /*07d0*/  MOV R27, UR18 ;  /* 0x00000012001b7c02 */ /* 0x000fe20008000f00 */
[----:B-1----:R-:W-:Y:S01]  /*07e0*/  IMAD.WIDE.U32 R14, R3, 0x8, R14 ;  /* 0x00000008030e7825 */ /* 0x002fe200078e000e */
[----:B------:R-:W-:-:S02]  /*07f0*/  IADD3.X R3, PT, PT, RZ, RZ, RZ, P0, !PT ;  /* 0x000000ffff037210 */ /* 0x000fc400007fe4ff */
[----:B--2---:R-:W-:-:S03]  /*0800*/  LEA R18, P0, R2, UR6, 0x3 ;  /* 0x0000000602127c11 */ /* 0x004fc6000f8018ff */
[----:B0-----:R-:W2:Y:S01]  /*0810*/  LDG.E.64 R14, desc[UR16][R14.64] ;  /* 0x000000100e0e7981 */ /* 0x001ea2000c1e1b00 */
[----:B---3--:R-:W-:Y:S01]  /*0820*/  IMAD.WIDE R20, R7, 0x8, R20 ;  /* 0x0000000807147825 */ /* 0x008fe200078e0214 */
[----:B------:R-:W-:-:S04]  /*0830*/  LEA.HI.X R19, R2, UR7, R3, 0x3, P0 ;  /* 0x0000000702137c11 */ /* 0x000fc800080f1c03 */
[----:B------:R-:W2:Y:S01]  /*0840*/  LDG.E.64 R16, desc[UR16][R20.64] ;  /* 0x0000001014107981 */ /* 0x000ea2000c1e1b00 */
[----:B------:R-:W-:-:S03]  /*0850*/  IMAD.WIDE R24, R25, 0x8, R20 ;  /* 0x0000000819187825 */ /* 0x000fc600078e0214 */
[----:B------:R-:W3:Y:S04]  /*0860*/  LDG.E.64 R8, desc[UR16][R18.64+0x8] ;  /* 0x0000081012087981 */ /* 0x000ee8000c1e1b00 */
[----:B------:R-:W3:Y:S01]  /*0870*/  LDG.E.64 R10, desc[UR16][R24.64] ;  /* 0x00000010180a7981 */ /* 0x000ee2000c1e1b00 */
[----:B------:R-:W-:Y:S01]  /*0880*/  IMAD.WIDE R26, R27, 0x8, R24 ;  /* 0x000000081b1a7825 */ /* 0x000fe200078e0218 */
[----:B------:R-:W-:Y:S02]  /*0890*/  MOV R23, UR18 ;  /* 0x0000001200177c02 */ /* 0x000fe40008000f00 */
[----:B------:R-:W4:Y:S04]  /*08a0*/  LDG.E.64 R2, desc[UR16][R18.64+0x10] ;  /* 0x0000101012027981 */ /* 0x000f28000c1e1b00 */
[----:B------:R-:W4:Y:S01]  /*08b0*/  LDG.E.64 R6, desc[UR16][R26.64] ;  /* 0x000000101a067981 */ /* 0x000f22000c1e1b00 */
[----:B------:R-:W-:-:S03]  /*08c0*/  IMAD.WIDE R22, R23, 0x8, R26 ;  /* 0x0000000817167825 */ /* 0x000fc600078e021a */
[----:B------:R-:W5:Y:S04]  /*08d0*/  LDG.E.64 R20, desc[UR16][R18.64+0x18] ;  /* 0x0000181012147981 */ /* 0x000f68000c1e1b00 */
[----:B------:R-:W5:Y:S01]  /*08e0*/  LDG.E.64 R22, desc[UR16][R22.64] ;  /* 0x0000001016167981 */ /* 0x000f62000c1e1b00 */
[----:B------:R-:W-:Y:S01]  /*08f0*/  IADD3 R12, PT, PT, R12, 0x4, RZ ;  /* 0x000000040c0c7810 */ /* 0x000fe20007ffe0ff */
[----:B--2---:R-:W-:Y:S02]  /*0900*/  IMAD R17, R17, R14, RZ ;  /* 0x0000000e11117224 */ /* 0x004fe400078e02ff */
[----:B------:R-:W-:-:S04]  /*0910*/  IMAD.WIDE.U32 R4, R14, R16, R4 ;  /* 0x000000100e047225 */ /* 0x000fc800078e0004 */
[----:B------:R-:W-:Y:S02]  /*0920*/  IMAD R17, R15, R16, R17 ;  /* 0x000000100f117224 */ /* 0x000fe400078e0211 */
[----:B---3--:R-:W-:-:S03]  /*0930*/  IMAD R11, R11, R8, RZ ;  /* 0x000000080b0b7224 */ /* 0x008fc600078e02ff */
[----:B------:R-:W-:Y:S01]  /*0940*/  IADD3 R5, PT, PT, R5, R17, RZ ;  /* 0x0000001105057210 */ /* 0x000fe20007ffe0ff */
[-C--:B------:R-:W-:Y:S02]  /*0950*/  IMAD R11, R9, R10.reuse, R11 ;  /* 0x0000000a090b7224 */ /* 0x080fe400078e020b */
[----:B------:R-:W-:-:S04]  /*0960*/  IMAD.WIDE.U32 R8, R8, R10, R4 ;  /* 0x0000000a08087225 */ /* 0x000fc800078e0004 */
[----:B----4-:R-:W-:Y:S01]  /*0970*/  IMAD R5, R7, R2, RZ ;  /* 0x0000000207057224 */ /* 0x010fe200078e02ff */
[----:B------:R-:W-:-:S03]  /*0980*/  IADD3 R9, PT, PT, R9, R11, RZ ;  /* 0x0000000b09097210 */ /* 0x000fc60007ffe0ff */
[-C--:B------:R-:W-:Y:S02]  /*0990*/  IMAD R5, R3, R6.reuse, R5 ;  /* 0x0000000603057224 */ /* 0x080fe400078e0205 */
[----:B------:R-:W-:-:S04]  /*09a0*/  IMAD.WIDE.U32 R2, R2, R6, R8 ;  /* 0x0000000602027225 */ /* 0x000fc800078e0008 */
[----:B-----5:R-:W-:Y:S01]  /*09b0*/  IMAD R7, R23, R20, RZ ;  /* 0x0000001417077224 */ /* 0x020fe200078e02ff */
[----:B------:R-:W-:-:S03]  /*09c0*/  IADD3 R3, PT, PT, R3, R5, RZ ;  /* 0x0000000503037210 */ /* 0x000fc60007ffe0ff */
[-C--:B------:R-:W-:Y:S02]  /*09d0*/  IMAD R7, R21, R22.reuse, R7 ;  /* 0x0000001615077224 */ /* 0x080fe400078e0207 */
[----:B------:R-:W-:-:S05]  /*09e0*/  IMAD.WIDE.U32 R4, R20, R22, R2 ;  /* 0x0000001614047225 */ /* 0x000fca00078e0002 */
[----:B------:R-:W-:-:S07]  /*09f0*/  IADD3 R5, PT, PT, R5, R7, RZ ;  /* 0x0000000705057210 */ /* 0x000fce0007ffe0ff */
.L_x_3:
[----:B------:R-:W-:Y:S05]  /*0a00*/  BRA.U !UP1, `(.L_x_2) ;  /* 0x0000000109ac7547 */ /* 0x000fea000b800000 */
[----:B------:R-:W-:Y:S02]  /*0a10*/  UISETP.NE.AND UP0, UPT, UR4, 0x1, UPT ;  /* 0x000000010400788c */ /* 0x000fe4000bf05270 */
[----:B------:R-:W-:-:S04]  /*0a20*/  ULOP3.LUT UR5, UR18, 0x1, URZ, 0xc0, !UPT ;  /* 0x0000000112057892 */ /* 0x000fc8000f8ec0ff */
[----:B------:R-:W-:-:S03]  /*0a30*/  UISETP.NE.U32.AND UP1, UPT, UR5, 0x1, UPT ;  /* 0x000000010500788c */ /* 0x000fc6000bf25070 */
        /* <DEDUP_REMOVED lines=18> */
[----:B------:R-:W-:Y:S01]  /*0b60*/  IADD3 R12, PT, PT, R12, 0x2, RZ ;  /* 0x000000020c0c7810 */ /* 0x000fe20007ffe0ff */
[----:B--2---:R-:W-:Y:S02]  /*0b70*/  IMAD R7, R7, R2, RZ ;  /* 0x0000000207077224 */ /* 0x004fe400078e02ff */
[----:B------:R-:W-:-:S04]  /*0b80*/  IMAD.WIDE.U32 R4, R2, R6, R4 ;  /* 0x0000000602047225 */ /* 0x000fc800078e0004 */
[----:B------:R-:W-:Y:S02]  /*0b90*/  IMAD R7, R3, R6, R7 ;  /* 0x0000000603077224 */ /* 0x000fe400078e0207 */
[----:B---3--:R-:W-:-:S03]  /*0ba0*/  IMAD R3, R9, R10, RZ ;  /* 0x0000000a09037224 */ /* 0x008fc600078e02ff */
[----:B------:R-:W-:Y:S01]  /*0bb0*/  IADD3 R5, PT, PT, R5, R7, RZ ;  /* 0x0000000705057210 */ /* 0x000fe20007ffe0ff */
[-C--:B------:R-:W-:Y:S02]  /*0bc0*/  IMAD R3, R11, R8.reuse, R3 ;  /* 0x000000080b037224 */ /* 0x080fe400078e0203 */
[----:B------:R-:W-:-:S05]  /*0bd0*/  IMAD.WIDE.U32 R4, R10, R8, R4 ;  /* 0x000000080a047225 */ /* 0x000fca00078e0004 */
[----:B------:R-:W-:-:S07]  /*0be0*/  IADD3 R5, PT, PT, R5, R3, RZ ;  /* 0x0000000305057210 */ /* 0x000fce0007ffe0ff */
.L_x_4:
[----:B------:R-:W-:Y:S05]  /*0bf0*/  BRA.U UP1, `(.L_x_2) ;  /* 0x0000000101307547 */ /* 0x000fea000b800000 */
[----:B------:R-:W1:Y:S01]  /*0c00*/  LDC.64 R2, c[0x0][0x380] ;  /* 0x0000e000ff027b82 */ /* 0x000e620000000a00 */
[----:B------:R-:W-:Y:S01]  /*0c10*/  IADD3 R9, PT, PT, R13, R12, RZ ;  /* 0x0000000c0d097210 */ /* 0x000fe20007ffe0ff */
[----:B------:R-:W-:-:S06]  /*0c20*/  IMAD R11, R12, UR18, R0 ;  /* 0x000000120c0b7c24 */ /* 0x000fcc000f8e0200 */
[----:B------:R-:W2:Y:S01]  /*0c30*/  LDC.64 R6, c[0x0][0x388] ;  /* 0x0000e200ff067b82 */ /* 0x000ea20000000a00 */
[----:B-1----:R-:W-:-:S06]  /*0c40*/  IMAD.WIDE.U32 R2, R9, 0x8, R2 ;  /* 0x0000000809027825 */ /* 0x002fcc00078e0002 */
[----:B0-----:R-:W3:Y:S01]  /*0c50*/  LDG.E.64 R2, desc[UR16][R2.64] ;  /* 0x0000001002027981 */ /* 0x001ee2000c1e1b00 */
[----:B--2---:R-:W-:-:S06]  /*0c60*/  IMAD.WIDE R6, R11, 0x8, R6 ;  /* 0x000000080b067825 */ /* 0x004fcc00078e0206 */
[----:B------:R-:W3:Y:S02]  /*0c70*/  LDG.E.64 R6, desc[UR16][R6.64] ;  /* 0x0000001006067981 */ /* 0x000ee4000c1e1b00 */
[----:B---3--:R-:W-:Y:S02]  /*0c80*/  IMAD R9, R7, R2, RZ ;  /* 0x0000000207097224 */ /* 0x008fe400078e02ff */
[----:B------:R-:W-:-:S04]  /*0c90*/  IMAD.WIDE.U32 R4, R2, R6, R4 ;  /* 0x0000000602047225 */ /* 0x000fc800078e0004 */
[----:B------:R-:W-:-:S05]  /*0ca0*/  IMAD R9, R3, R6, R9 ;  /* 0x0000000603097224 */ /* 0x000fca00078e0209 */
[----:B------:R-:W-:-:S07]  /*0cb0*/  IADD3 R5, PT, PT, R5, R9, RZ ;  /* 0x0000000905057210 */ /* 0x000fce0007ffe0ff */
.L_x_2:
[----:B------:R-:W1:Y:S01]  /*0cc0*/  LDC.64 R2, c[0x0][0x390] ;  /* 0x0000e400ff027b82 */ /* 0x000e620000000a00 */
[----:B------:R-:W-:-:S05]  /*0cd0*/  IADD3 R13, PT, PT, R0, R13, RZ ;  /* 0x0000000d000d7210 */ /* 0x000fca0007ffe0ff */
[----:B-1----:R-:W-:-:S05]  /*0ce0*/  IMAD.WIDE R2, R13, 0x8, R2 ;  /* 0x000000080d027825 */ /* 0x002fca00078e0202 */
[----:B0-----:R-:W-:Y:S01]  /*0cf0*/  STG.E.64 desc[UR16][R2.64], R4 ;  /* 0x0000000402007986 */ /* 0x001fe2000c101b10 */
[----:B------:R-:W-:Y:S05]  /*0d00*/  EXIT ;  /* 0x000000000000794d */ /* 0x000fea0003800000 */
.L_x_5:
[----:B------:R-:W-:-:S00]  /*0d10*/  BRA `(.L_x_5) ;  /* 0xfffffffc00fc7947 */ /* 0x000fc0000383ffff */
[----:B------:R-:W-:-:S00]  /*0d20*/  NOP ;  /* 0x0000000000007918 */ /* 0x000fc00000000000 */
        /* <DEDUP_REMOVED lines=13> */
.L_x_6:


//--------------------- .nv.shared.reserved.0     --------------------------
	.section	.nv.shared.reserved.0,"aw",@nobits
	.weak		__nv_reservedSMEM_offset_0_alias
	.size		__nv_reservedSMEM_offset_0_alias, 0, 64
	.other		__nv_reservedSMEM_offset_0_alias,@"STO_CUDA_RESERVED_SHARED STV_DEFAULT"
__nv_reservedSMEM_offset_0_alias:
	.zero		0
	.zero		64


//--------------------- .nv.constant0._Z14matrixMultiplyPlS_S_i --------------------------
	.section	.nv.constant0._Z14matrixMultiplyPlS_S_i,"a",@progbits
	.sectionflags	@""
	.align	4
.nv.constant0._Z14matrixMultiplyPlS_S_i:
	.zero		924


//--------------------- SYMBOLS --------------------------

	.type		.nv.reservedSmem.offset0,@object
	.size		.nv.reservedSmem.offset0,0x4
